//
// Generated by NVIDIA NVVM Compiler
//
// Compiler Build ID: CL-36424714
// Cuda compilation tools, release 13.0, V13.0.88
// Based on NVVM 20.0.0
//

.version 9.0
.target sm_100
.address_size 64

	// .globl	vmultbangupdate

.visible .entry vmultbangupdate(
	.param .u32 vmultbangupdate_param_0,
	.param .f64 vmultbangupdate_param_1,
	.param .u64 .ptr .align 1 vmultbangupdate_param_2,
	.param .u64 .ptr .align 1 vmultbangupdate_param_3,
	.param .u64 .ptr .align 1 vmultbangupdate_param_4
)
{
	.reg .pred 	%p<2>;
	.reg .b32 	%r<6>;
	.reg .b64 	%rd<11>;
	.reg .b64 	%fd<7>;

	ld.param.u32 	%r2, [vmultbangupdate_param_0];
	ld.param.f64 	%fd1, [vmultbangupdate_param_1];
	ld.param.u64 	%rd1, [vmultbangupdate_param_2];
	ld.param.u64 	%rd2, [vmultbangupdate_param_3];
	ld.param.u64 	%rd3, [vmultbangupdate_param_4];
	mov.u32 	%r3, %tid.x;
	mov.u32 	%r4, %ctaid.x;
	mov.u32 	%r5, %ntid.x;
	mad.lo.s32 	%r1, %r4, %r5, %r3;
	setp.ge.s32 	%p1, %r1, %r2;
	@%p1 bra 	$L__BB0_2;
	cvta.to.global.u64 	%rd4, %rd1;
	cvta.to.global.u64 	%rd5, %rd2;
	cvta.to.global.u64 	%rd6, %rd3;
	mul.wide.s32 	%rd7, %r1, 8;
	add.s64 	%rd8, %rd4, %rd7;
	ld.global.f64 	%fd2, [%rd8];
	mul.f64 	%fd3, %fd1, %fd2;
	add.s64 	%rd9, %rd5, %rd7;
	ld.global.f64 	%fd4, [%rd9];
	add.s64 	%rd10, %rd6, %rd7;
	ld.global.f64 	%fd5, [%rd10];
	fma.rn.f64 	%fd6, %fd3, %fd4, %fd5;
	st.global.f64 	[%rd10], %fd6;
$L__BB0_2:
	ret;

}


// ===== COMPILED SASS (sm_100) =====

	.target	sm_100

	.elftype	@"ET_EXEC"


//--------------------- .note.nv.tkinfo           --------------------------
	.section	.note.nv.tkinfo,"",@"SHT_NOTE"
	.sectionflags	@"SHF_NOTE_NV_TKINFO"
	.tkinfo
        /*0018*/ 	.word	0x00000002
        /*0030*/ 	.string	""
        /*0030*/ 	.string	"ptxas"
        /*0030*/ 	.string	"Cuda compilation tools, release 13.0, V13.0.88"
        /*0030*/ 	.string	"Build cuda_13.0.r13.0/compiler.36424714_0"
        /*0030*/ 	.string	"-arch sm_100 -m 64 "



//--------------------- .note.nv.cuinfo           --------------------------
	.section	.note.nv.cuinfo,"",@"SHT_NOTE"
	.sectionflags	@"SHF_NOTE_NV_CUINFO"
        /*0018*/ 	.short	0x0002
        /*001a*/ 	.short	0x0064
        /*001c*/ 	.short	0x0082
	.zero		2


//--------------------- .nv.info                  --------------------------
	.section	.nv.info,"",@"SHT_CUDA_INFO"
	.align	4


	//----- nvinfo : EIATTR_REGCOUNT
	.align		4
        /*0000*/ 	.byte	0x04, 0x2f
        /*0002*/ 	.short	(.L_1 - .L_0)
	.align		4
.L_0:
        /*0004*/ 	.word	index@(vmultbangupdate)
        /*0008*/ 	.word	0x0000000e


	//----- nvinfo : EIATTR_FRAME_SIZE
	.align		4
.L_1:
        /*000c*/ 	.byte	0x04, 0x11
        /*000e*/ 	.short	(.L_3 - .L_2)
	.align		4
.L_2:
        /*0010*/ 	.word	index@(vmultbangupdate)
        /*0014*/ 	.word	0x00000000


	//----- nvinfo : EIATTR_MIN_STACK_SIZE
	.align		4
.L_3:
        /*0018*/ 	.byte	0x04, 0x12
        /*001a*/ 	.short	(.L_5 - .L_4)
	.align		4
.L_4:
        /*001c*/ 	.word	index@(vmultbangupdate)
        /*0020*/ 	.word	0x00000000
.L_5:


//--------------------- .nv.compat                --------------------------
	.section	.nv.compat,"",@"SHT_CUDA_COMPAT_INFO"
	.align	4
        /*0000*/ 	.byte	0x02, 0x09, 0x00, 0x00, 0x02, 0x02, 0x01, 0x00, 0x02, 0x05, 0x05, 0x00, 0x03, 0x07, 0x01, 0x01
        /*0010*/ 	.byte	0x02, 0x03, 0x00, 0x00, 0x02, 0x06, 0x01, 0x00, 0x04, 0x0b, 0x08, 0x00, 0x01, 0x00, 0x00, 0x00
        /*0020*/ 	.byte	0x00, 0x00, 0x00, 0x00


//--------------------- .nv.info.vmultbangupdate  --------------------------
	.section	.nv.info.vmultbangupdate,"",@"SHT_CUDA_INFO"
	.sectionflags	@""
	.align	4


	//----- nvinfo : EIATTR_CUDA_API_VERSION
	.align		4
        /*0000*/ 	.byte	0x04, 0x37
        /*0002*/ 	.short	(.L_7 - .L_6)
.L_6:
        /*0004*/ 	.word	0x00000082


	//----- nvinfo : EIATTR_KPARAM_INFO
	.align		4
.L_7:
        /*0008*/ 	.byte	0x04, 0x17
        /*000a*/ 	.short	(.L_9 - .L_8)
.L_8:
        /*000c*/ 	.word	0x00000000
        /*0010*/ 	.short	0x0004
        /*0012*/ 	.short	0x0020
        /*0014*/ 	.byte	0x00, 0xf5, 0x21, 0x00


	//----- nvinfo : EIATTR_KPARAM_INFO
	.align		4
.L_9:
        /*0018*/ 	.byte	0x04, 0x17
        /*001a*/ 	.short	(.L_11 - .L_10)
.L_10:
        /*001c*/ 	.word	0x00000000
        /*0020*/ 	.short	0x0003
        /*0022*/ 	.short	0x0018
        /*0024*/ 	.byte	0x00, 0xf5, 0x21, 0x00


	//----- nvinfo : EIATTR_KPARAM_INFO
	.align		4
.L_11:
        /*0028*/ 	.byte	0x04, 0x17
        /*002a*/ 	.short	(.L_13 - .L_12)
.L_12:
        /*002c*/ 	.word	0x00000000
        /*0030*/ 	.short	0x0002
        /*0032*/ 	.short	0x0010
        /*0034*/ 	.byte	0x00, 0xf5, 0x21, 0x00


	//----- nvinfo : EIATTR_KPARAM_INFO
	.align		4
.L_13:
        /*0038*/ 	.byte	0x04, 0x17
        /*003a*/ 	.short	(.L_15 - .L_14)
.L_14:
        /*003c*/ 	.word	0x00000000
        /*0040*/ 	.short	0x0001
        /*0042*/ 	.short	0x0008
        /*0044*/ 	.byte	0x00, 0xf0, 0x21, 0x00


	//----- nvinfo : EIATTR_KPARAM_INFO
	.align		4
.L_15:
        /*0048*/ 	.byte	0x04, 0x17
        /*004a*/ 	.short	(.L_17 - .L_16)
.L_16:
        /*004c*/ 	.word	0x00000000
        /*0050*/ 	.short	0x0000
        /*0052*/ 	.short	0x0000
        /*0054*/ 	.byte	0x00, 0xf0, 0x11, 0x00


	//----- nvinfo : EIATTR_SPARSE_MMA_MASK
	.align		4
.L_17:
        /*0058*/ 	.byte	0x03, 0x50
        /*005a*/ 	.short	0x0000


	//----- nvinfo : EIATTR_MAXREG_COUNT
	.align		4
        /*005c*/ 	.byte	0x03, 0x1b
        /*005e*/ 	.short	0x00ff


	//----- nvinfo : EIATTR_MERCURY_ISA_VERSION
	.align		4
        /*0060*/ 	.byte	0x03, 0x5f
        /*0062*/ 	.short	0x0101


	//----- nvinfo : EIATTR_VRC_CTA_INIT_COUNT
	.align		4
        /*0064*/ 	.byte	0x02, 0x4a
	.zero		1
	.zero		1


	//----- nvinfo : EIATTR_EXIT_INSTR_OFFSETS
	.align		4
        /*0068*/ 	.byte	0x04, 0x1c
        /*006a*/ 	.short	(.L_19 - .L_18)


	//   ....[0]....
.L_18:
        /*006c*/ 	.word	0x00000070


	//   ....[1]....
        /*0070*/ 	.word	0x00000160


	//----- nvinfo : EIATTR_CBANK_PARAM_SIZE
	.align		4
.L_19:
        /*0074*/ 	.byte	0x03, 0x19
        /*0076*/ 	.short	0x0028


	//----- nvinfo : EIATTR_PARAM_CBANK
	.align		4
        /*0078*/ 	.byte	0x04, 0x0a
        /*007a*/ 	.short	(.L_21 - .L_20)
	.align		4
.L_20:
        /*007c*/ 	.word	index@(.nv.constant0.vmultbangupdate)
        /*0080*/ 	.short	0x0380
        /*0082*/ 	.short	0x0028


	//----- nvinfo : EIATTR_SW_WAR
	.align		4
.L_21:
        /*0084*/ 	.byte	0x04, 0x36
        /*0086*/ 	.short	(.L_23 - .L_22)
.L_22:
        /*0088*/ 	.word	0x00000008
.L_23:


//--------------------- .nv.callgraph             --------------------------
	.section	.nv.callgraph,"",@"SHT_CUDA_CALLGRAPH"
	.align	4
	.sectionentsize	8
	.align		4
        /*0000*/ 	.word	0x00000000
	.align		4
        /*0004*/ 	.word	0xffffffff
	.align		4
        /*0008*/ 	.word	0x00000000
	.align		4
        /*000c*/ 	.word	0xfffffffe
	.align		4
        /*0010*/ 	.word	0x00000000
	.align		4
        /*0014*/ 	.word	0xfffffffd
	.align		4
        /*0018*/ 	.word	0x00000000
	.align		4
        /*001c*/ 	.word	0xfffffffc


//--------------------- .text.vmultbangupdate     --------------------------
	.section	.text.vmultbangupdate,"ax",@progbits
	.align	128
        .global         vmultbangupdate
        .type           vmultbangupdate,@function
        .size           vmultbangupdate,(.L_x_1 - vmultbangupdate)
        .other          vmultbangupdate,@"STO_CUDA_ENTRY STV_DEFAULT"
vmultbangupdate:
.text.vmultbangupdate:
[----:B------:R-:W-:Y:S01]  /*0000*/  LDC R1, c[0x0][0x37c] ;  /* 0x0000df00ff017b82 */ /* 0x000fe20000000800 */
[----:B------:R-:W0:Y:S07]  /*0010*/  S2R R5, SR_TID.X ;  /* 0x0000000000057919 */ /* 0x000e2e0000002100 */
[----:B------:R-:W0:Y:S01]  /*0020*/  S2UR UR4, SR_CTAID.X ;  /* 0x00000000000479c3 */ /* 0x000e220000002500 */
[----:B------:R-:W1:Y:S07]  /*0030*/  LDCU UR5, c[0x0][0x380] ;  /* 0x00007000ff0577ac */ /* 0x000e6e0008000800 */
[----:B------:R-:W0:Y:S02]  /*0040*/  LDC R0, c[0x0][0x360] ;  /* 0x0000d800ff007b82 */ /* 0x000e240000000800 */
[----:B0-----:R-:W-:-:S05]  /*0050*/  IMAD R5, R0, UR4, R5 ;  /* 0x0000000400057c24 */ /* 0x001fca000f8e0205 */
[----:B-1----:R-:W-:-:S13]  /*0060*/  ISETP.GE.AND P0, PT, R5, UR5, PT ;  /* 0x0000000505007c0c */ /* 0x002fda000bf06270 */
[----:B------:R-:W-:Y:S05]  /*0070*/  @P0 EXIT ;  /* 0x000000000000094d */ /* 0x000fea0003800000 */
[----:B------:R-:W0:Y:S01]  /*0080*/  LDC.64 R2, c[0x0][0x390] ;  /* 0x0000e400ff027b82 */ /* 0x000e220000000a00 */
[----:B------:R-:W1:Y:S01]  /*0090*/  LDCU.64 UR4, c[0x0][0x358] ;  /* 0x00006b00ff0477ac */ /* 0x000e620008000a00 */
[----:B------:R-:W2:Y:S06]  /*00a0*/  LDCU.64 UR6, c[0x0][0x388] ;  /* 0x00007100ff0677ac */ /* 0x000eac0008000a00 */
[----:B------:R-:W3:Y:S08]  /*00b0*/  LDC.64 R6, c[0x0][0x398] ;  /* 0x0000e600ff067b82 */ /* 0x000ef00000000a00 */
[----:B------:R-:W4:Y:S01]  /*00c0*/  LDC.64 R8, c[0x0][0x3a0] ;  /* 0x0000e800ff087b82 */ /* 0x000f220000000a00 */
[----:B0-----:R-:W-:-:S06]  /*00d0*/  IMAD.WIDE R2, R5, 0x8, R2 ;  /* 0x0000000805027825 */ /* 0x001fcc00078e0202 */
[----:B-1----:R-:W2:Y:S01]  /*00e0*/  LDG.E.64 R2, desc[UR4][R2.64] ;  /* 0x0000000402027981 */ /* 0x002ea2000c1e1b00 */
[----:B---3--:R-:W-:-:S06]  /*00f0*/  IMAD.WIDE R6, R5, 0x8, R6 ;  /* 0x0000000805067825 */ /* 0x008fcc00078e0206 */
[----:B------:R-:W3:Y:S01]  /*0100*/  LDG.E.64 R6, desc[UR4][R6.64] ;  /* 0x0000000406067981 */ /* 0x000ee2000c1e1b00 */
[----:B----4-:R-:W-:-:S05]  /*0110*/  IMAD.WIDE R8, R5, 0x8, R8 ;  /* 0x0000000805087825 */ /* 0x010fca00078e0208 */
[----:B------:R-:W3:Y:S01]  /*0120*/  LDG.E.64 R10, desc[UR4][R8.64] ;  /* 0x00000004080a7981 */ /* 0x000ee2000c1e1b00 */
[----:B--2---:R-:W-:-:S08]  /*0130*/  DMUL R4, R2, UR6 ;  /* 0x0000000602047c28 */ /* 0x004fd00008000000 */
[----:B---3--:R-:W-:-:S07]  /*0140*/  DFMA R4, R4, R6, R10 ;  /* 0x000000060404722b */ /* 0x008fce000000000a */
[----:B------:R-:W-:Y:S01]  /*0150*/  STG.E.64 desc[UR4][R8.64], R4 ;  /* 0x0000000408007986 */ /* 0x000fe2000c101b04 */
[----:B------:R-:W-:Y:S05]  /*0160*/  EXIT ;  /* 0x000000000000794d */ /* 0x000fea0003800000 */
.L_x_0:
[----:B------:R-:W-:-:S00]  /*0170*/  BRA `(.L_x_0) ;  /* 0xfffffffc00fc7947 */ /* 0x000fc0000383ffff */
[----:B------:R-:W-:-:S00]  /*0180*/  NOP ;  /* 0x0000000000007918 */ /* 0x000fc00000000000 */
[----:B------:R-:W-:-:S00]  /*0190*/  NOP ;  /* 0x0000000000007918 */ /* 0x000fc00000000000 */
[----:B------:R-:W-:-:S00]  /*01a0*/  NOP ;  /* 0x0000000000007918 */ /* 0x000fc00000000000 */
[----:B------:R-:W-:-:S00]  /*01b0*/  NOP ;  /* 0x0000000000007918 */ /* 0x000fc00000000000 */
[----:B------:R-:W-:-:S00]  /*01c0*/  NOP ;  /* 0x0000000000007918 */ /* 0x000fc00000000000 */
[----:B------:R-:W-:-:S00]  /*01d0*/  NOP ;  /* 0x0000000000007918 */ /* 0x000fc00000000000 */
[----:B------:R-:W-:-:S00]  /*01e0*/  NOP ;  /* 0x0000000000007918 */ /* 0x000fc00000000000 */
[----:B------:R-:W-:-:S00]  /*01f0*/  NOP ;  /* 0x0000000000007918 */ /* 0x000fc00000000000 */
.L_x_1:


//--------------------- .nv.shared.reserved.0     --------------------------
	.section	.nv.shared.reserved.0,"aw",@nobits
	.weak		__nv_reservedSMEM_offset_0_alias
	.size		__nv_reservedSMEM_offset_0_alias, 0, 64
	.other		__nv_reservedSMEM_offset_0_alias,@"STO_CUDA_RESERVED_SHARED STV_DEFAULT"
__nv_reservedSMEM_offset_0_alias:
	.zero		0
	.zero		64


//--------------------- .nv.constant0.vmultbangupdate --------------------------
	.section	.nv.constant0.vmultbangupdate,"a",@progbits
	.sectionflags	@""
	.align	4
.nv.constant0.vmultbangupdate:
	.zero		936


//--------------------- SYMBOLS --------------------------

	.type		.nv.reservedSmem.offset0,@object
	.size		.nv.reservedSmem.offset0,0x4
